//
// Generated by NVIDIA NVVM Compiler
//
// Compiler Build ID: CL-36424714
// Cuda compilation tools, release 13.0, V13.0.88
// Based on NVVM 20.0.0
//

.version 9.0
.target sm_100
.address_size 64

	// .globl	_Z13insertionSortPii

.visible .entry _Z13insertionSortPii(
	.param .u64 .ptr .align 1 _Z13insertionSortPii_param_0,
	.param .u32 _Z13insertionSortPii_param_1
)
{
	.reg .pred 	%p<5>;
	.reg .b32 	%r<14>;
	.reg .b64 	%rd<11>;

	ld.param.u64 	%rd2, [_Z13insertionSortPii_param_0];
	ld.param.u32 	%r7, [_Z13insertionSortPii_param_1];
	cvta.to.global.u64 	%rd1, %rd2;
	mov.u32 	%r8, %ctaid.x;
	mov.u32 	%r9, %ntid.x;
	mov.u32 	%r10, %tid.x;
	mad.lo.s32 	%r13, %r8, %r9, %r10;
	setp.ge.s32 	%p1, %r13, %r7;
	@%p1 bra 	$L__BB0_6;
	mul.wide.s32 	%rd3, %r13, 4;
	add.s64 	%rd4, %rd1, %rd3;
	ld.global.u32 	%r2, [%rd4];
	setp.lt.s32 	%p2, %r13, 1;
	@%p2 bra 	$L__BB0_5;
	mov.u32 	%r12, %r13;
$L__BB0_3:
	add.s32 	%r4, %r12, -1;
	mul.wide.u32 	%rd5, %r4, 4;
	add.s64 	%rd6, %rd1, %rd5;
	ld.global.u32 	%r5, [%rd6];
	setp.le.s32 	%p3, %r5, %r2;
	mov.u32 	%r13, %r12;
	@%p3 bra 	$L__BB0_5;
	mul.wide.u32 	%rd7, %r12, 4;
	add.s64 	%rd8, %rd1, %rd7;
	st.global.u32 	[%rd8], %r5;
	setp.gt.u32 	%p4, %r12, 1;
	mov.b32 	%r13, 0;
	mov.u32 	%r12, %r4;
	@%p4 bra 	$L__BB0_3;
$L__BB0_5:
	mul.wide.s32 	%rd9, %r13, 4;
	add.s64 	%rd10, %rd1, %rd9;
	st.global.u32 	[%rd10], %r2;
$L__BB0_6:
	ret;

}


// ===== COMPILED SASS (sm_100) =====

	.target	sm_100

	.elftype	@"ET_EXEC"


//--------------------- .note.nv.tkinfo           --------------------------
	.section	.note.nv.tkinfo,"",@"SHT_NOTE"
	.sectionflags	@"SHF_NOTE_NV_TKINFO"
	.tkinfo
        /*0018*/ 	.word	0x00000002
        /*0030*/ 	.string	""
        /*0030*/ 	.string	"ptxas"
        /*0030*/ 	.string	"Cuda compilation tools, release 13.0, V13.0.88"
        /*0030*/ 	.string	"Build cuda_13.0.r13.0/compiler.36424714_0"
        /*0030*/ 	.string	"-arch sm_100 -m 64 "



//--------------------- .note.nv.cuinfo           --------------------------
	.section	.note.nv.cuinfo,"",@"SHT_NOTE"
	.sectionflags	@"SHF_NOTE_NV_CUINFO"
        /*0018*/ 	.short	0x0002
        /*001a*/ 	.short	0x0064
        /*001c*/ 	.short	0x0082
	.zero		2


//--------------------- .nv.info                  --------------------------
	.section	.nv.info,"",@"SHT_CUDA_INFO"
	.align	4


	//----- nvinfo : EIATTR_REGCOUNT
	.align		4
        /*0000*/ 	.byte	0x04, 0x2f
        /*0002*/ 	.short	(.L_1 - .L_0)
	.align		4
.L_0:
        /*0004*/ 	.word	index@(_Z13insertionSortPii)
        /*0008*/ 	.word	0x0000000c


	//----- nvinfo : EIATTR_FRAME_SIZE
	.align		4
.L_1:
        /*000c*/ 	.byte	0x04, 0x11
        /*000e*/ 	.short	(.L_3 - .L_2)
	.align		4
.L_2:
        /*0010*/ 	.word	index@(_Z13insertionSortPii)
        /*0014*/ 	.word	0x00000000


	//----- nvinfo : EIATTR_MIN_STACK_SIZE
	.align		4
.L_3:
        /*0018*/ 	.byte	0x04, 0x12
        /*001a*/ 	.short	(.L_5 - .L_4)
	.align		4
.L_4:
        /*001c*/ 	.word	index@(_Z13insertionSortPii)
        /*0020*/ 	.word	0x00000000
.L_5:


//--------------------- .nv.compat                --------------------------
	.section	.nv.compat,"",@"SHT_CUDA_COMPAT_INFO"
	.align	4
        /*0000*/ 	.byte	0x02, 0x09, 0x00, 0x00, 0x02, 0x02, 0x01, 0x00, 0x02, 0x05, 0x05, 0x00, 0x03, 0x07, 0x01, 0x01
        /*0010*/ 	.byte	0x02, 0x03, 0x00, 0x00, 0x02, 0x06, 0x01, 0x00, 0x04, 0x0b, 0x08, 0x00, 0x09, 0x00, 0x00, 0x00
        /*0020*/ 	.byte	0x00, 0x00, 0x00, 0x00


//--------------------- .nv.info._Z13insertionSortPii --------------------------
	.section	.nv.info._Z13insertionSortPii,"",@"SHT_CUDA_INFO"
	.sectionflags	@""
	.align	4


	//----- nvinfo : EIATTR_CUDA_API_VERSION
	.align		4
        /*0000*/ 	.byte	0x04, 0x37
        /*0002*/ 	.short	(.L_7 - .L_6)
.L_6:
        /*0004*/ 	.word	0x00000082


	//----- nvinfo : EIATTR_KPARAM_INFO
	.align		4
.L_7:
        /*0008*/ 	.byte	0x04, 0x17
        /*000a*/ 	.short	(.L_9 - .L_8)
.L_8:
        /*000c*/ 	.word	0x00000000
        /*0010*/ 	.short	0x0001
        /*0012*/ 	.short	0x0008
        /*0014*/ 	.byte	0x00, 0xf0, 0x11, 0x00


	//----- nvinfo : EIATTR_KPARAM_INFO
	.align		4
.L_9:
        /*0018*/ 	.byte	0x04, 0x17
        /*001a*/ 	.short	(.L_11 - .L_10)
.L_10:
        /*001c*/ 	.word	0x00000000
        /*0020*/ 	.short	0x0000
        /*0022*/ 	.short	0x0000
        /*0024*/ 	.byte	0x00, 0xf5, 0x21, 0x00


	//----- nvinfo : EIATTR_SPARSE_MMA_MASK
	.align		4
.L_11:
        /*0028*/ 	.byte	0x03, 0x50
        /*002a*/ 	.short	0x0000


	//----- nvinfo : EIATTR_MAXREG_COUNT
	.align		4
        /*002c*/ 	.byte	0x03, 0x1b
        /*002e*/ 	.short	0x00ff


	//----- nvinfo : EIATTR_MERCURY_ISA_VERSION
	.align		4
        /*0030*/ 	.byte	0x03, 0x5f
        /*0032*/ 	.short	0x0101


	//----- nvinfo : EIATTR_VRC_CTA_INIT_COUNT
	.align		4
        /*0034*/ 	.byte	0x02, 0x4a
	.zero		1
	.zero		1


	//----- nvinfo : EIATTR_EXIT_INSTR_OFFSETS
	.align		4
        /*0038*/ 	.byte	0x04, 0x1c
        /*003a*/ 	.short	(.L_13 - .L_12)


	//   ....[0]....
.L_12:
        /*003c*/ 	.word	0x00000070


	//   ....[1]....
        /*0040*/ 	.word	0x00000200


	//----- nvinfo : EIATTR_CRS_STACK_SIZE
	.align		4
.L_13:
        /*0044*/ 	.byte	0x04, 0x1e
        /*0046*/ 	.short	(.L_15 - .L_14)
.L_14:
        /*0048*/ 	.word	0x00000000


	//----- nvinfo : EIATTR_CBANK_PARAM_SIZE
	.align		4
.L_15:
        /*004c*/ 	.byte	0x03, 0x19
        /*004e*/ 	.short	0x000c


	//----- nvinfo : EIATTR_PARAM_CBANK
	.align		4
        /*0050*/ 	.byte	0x04, 0x0a
        /*0052*/ 	.short	(.L_17 - .L_16)
	.align		4
.L_16:
        /*0054*/ 	.word	index@(.nv.constant0._Z13insertionSortPii)
        /*0058*/ 	.short	0x0380
        /*005a*/ 	.short	0x000c


	//----- nvinfo : EIATTR_SW_WAR
	.align		4
.L_17:
        /*005c*/ 	.byte	0x04, 0x36
        /*005e*/ 	.short	(.L_19 - .L_18)
.L_18:
        /*0060*/ 	.word	0x00000008
.L_19:


//--------------------- .nv.callgraph             --------------------------
	.section	.nv.callgraph,"",@"SHT_CUDA_CALLGRAPH"
	.align	4
	.sectionentsize	8
	.align		4
        /*0000*/ 	.word	0x00000000
	.align		4
        /*0004*/ 	.word	0xffffffff
	.align		4
        /*0008*/ 	.word	0x00000000
	.align		4
        /*000c*/ 	.word	0xfffffffe
	.align		4
        /*0010*/ 	.word	0x00000000
	.align		4
        /*0014*/ 	.word	0xfffffffd
	.align		4
        /*0018*/ 	.word	0x00000000
	.align		4
        /*001c*/ 	.word	0xfffffffc


//--------------------- .text._Z13insertionSortPii --------------------------
	.section	.text._Z13insertionSortPii,"ax",@progbits
	.align	128
        .global         _Z13insertionSortPii
        .type           _Z13insertionSortPii,@function
        .size           _Z13insertionSortPii,(.L_x_4 - _Z13insertionSortPii)
        .other          _Z13insertionSortPii,@"STO_CUDA_ENTRY STV_DEFAULT"
_Z13insertionSortPii:
.text._Z13insertionSortPii:
[----:B------:R-:W-:Y:S01]  /*0000*/  LDC R1, c[0x0][0x37c] ;  /* 0x0000df00ff017b82 */ /* 0x000fe20000000800 */
[----:B------:R-:W0:Y:S07]  /*0010*/  S2R R3, SR_TID.X ;  /* 0x0000000000037919 */ /* 0x000e2e0000002100 */
[----:B------:R-:W0:Y:S01]  /*0020*/  S2UR UR4, SR_CTAID.X ;  /* 0x00000000000479c3 */ /* 0x000e220000002500 */
[----:B------:R-:W1:Y:S07]  /*0030*/  LDCU UR5, c[0x0][0x388] ;  /* 0x00007100ff0577ac */ /* 0x000e6e0008000800 */
[----:B------:R-:W0:Y:S02]  /*0040*/  LDC R0, c[0x0][0x360] ;  /* 0x0000d800ff007b82 */ /* 0x000e240000000800 */
[----:B0-----:R-:W-:-:S05]  /*0050*/  IMAD R0, R0, UR4, R3 ;  /* 0x0000000400007c24 */ /* 0x001fca000f8e0203 */
[----:B-1----:R-:W-:-:S13]  /*0060*/  ISETP.GE.AND P0, PT, R0, UR5, PT ;  /* 0x0000000500007c0c */ /* 0x002fda000bf06270 */
[----:B------:R-:W-:Y:S05]  /*0070*/  @P0 EXIT ;  /* 0x000000000000094d */ /* 0x000fea0003800000 */
[----:B------:R-:W0:Y:S01]  /*0080*/  LDCU.64 UR6, c[0x0][0x380] ;  /* 0x00007000ff0677ac */ /* 0x000e220008000a00 */
[----:B------:R-:W1:Y:S01]  /*0090*/  LDCU.64 UR4, c[0x0][0x358] ;  /* 0x00006b00ff0477ac */ /* 0x000e620008000a00 */
[----:B0-----:R-:W-:Y:S02]  /*00a0*/  MOV R4, UR6 ;  /* 0x0000000600047c02 */ /* 0x001fe40008000f00 */
[----:B------:R-:W-:-:S03]  /*00b0*/  MOV R5, UR7 ;  /* 0x0000000700057c02 */ /* 0x000fc60008000f00 */
[----:B------:R-:W-:-:S05]  /*00c0*/  IMAD.WIDE R2, R0, 0x4, R4 ;  /* 0x0000000400027825 */ /* 0x000fca00078e0204 */
[----:B-1----:R0:W5:Y:S01]  /*00d0*/  LDG.E R7, desc[UR4][R2.64] ;  /* 0x0000000402077981 */ /* 0x002162000c1e1900 */
[----:B------:R-:W-:Y:S01]  /*00e0*/  ISETP.GE.AND P0, PT, R0, 0x1, PT ;  /* 0x000000010000780c */ /* 0x000fe20003f06270 */
[----:B------:R-:W-:-:S12]  /*00f0*/  BSSY.RECONVERGENT B0, `(.L_x_0) ;  /* 0x000000e000007945 */ /* 0x000fd80003800200 */
[----:B0-----:R-:W-:Y:S05]  /*0100*/  @!P0 BRA `(.L_x_1) ;  /* 0x0000000000308947 */ /* 0x001fea0003800000 */
[----:B------:R-:W0:Y:S02]  /*0110*/  LDC.64 R4, c[0x0][0x380] ;  /* 0x0000e000ff047b82 */ /* 0x000e240000000a00 */
.L_x_2:
[----:B------:R-:W-:-:S04]  /*0120*/  VIADD R9, R0, 0xffffffff ;  /* 0xffffffff00097836 */ /* 0x000fc80000000000 */
[----:B01----:R-:W-:-:S05]  /*0130*/  IMAD.WIDE.U32 R2, R9, 0x4, R4 ;  /* 0x0000000409027825 */ /* 0x003fca00078e0004 */
[----:B------:R-:W2:Y:S02]  /*0140*/  LDG.E R6, desc[UR4][R2.64] ;  /* 0x0000000402067981 */ /* 0x000ea4000c1e1900 */
[----:B--2--5:R-:W-:-:S13]  /*0150*/  ISETP.GT.AND P0, PT, R6, R7, PT ;  /* 0x000000070600720c */ /* 0x024fda0003f04270 */
[----:B------:R-:W-:Y:S05]  /*0160*/  @!P0 BRA `(.L_x_1) ;  /* 0x0000000000188947 */ /* 0x000fea0003800000 */
[C---:B------:R-:W-:Y:S01]  /*0170*/  IMAD.WIDE.U32 R2, R0.reuse, 0x4, R4 ;  /* 0x0000000400027825 */ /* 0x040fe200078e0004 */
[----:B------:R-:W-:Y:S02]  /*0180*/  ISETP.GT.U32.AND P0, PT, R0, 0x1, PT ;  /* 0x000000010000780c */ /* 0x000fe40003f04070 */
[----:B------:R-:W-:Y:S02]  /*0190*/  MOV R0, R9 ;  /* 0x0000000900007202 */ /* 0x000fe40000000f00 */
[----:B------:R1:W-:Y:S09]  /*01a0*/  STG.E desc[UR4][R2.64], R6 ;  /* 0x0000000602007986 */ /* 0x0003f2000c101904 */
[----:B------:R-:W-:Y:S05]  /*01b0*/  @P0 BRA `(.L_x_2) ;  /* 0xfffffffc00d80947 */ /* 0x000fea000383ffff */
[----:B------:R-:W-:-:S07]  /*01c0*/  IMAD.MOV.U32 R0, RZ, RZ, RZ ;  /* 0x000000ffff007224 */ /* 0x000fce00078e00ff */
.L_x_1:
[----:B------:R-:W-:Y:S05]  /*01d0*/  BSYNC.RECONVERGENT B0 ;  /* 0x0000000000007941 */ /* 0x000fea0003800200 */
.L_x_0:
[----:B-1----:R-:W-:-:S05]  /*01e0*/  IMAD.WIDE R2, R0, 0x4, R4 ;  /* 0x0000000400027825 */ /* 0x002fca00078e0204 */
[----:B-----5:R-:W-:Y:S01]  /*01f0*/  STG.E desc[UR4][R2.64], R7 ;  /* 0x0000000702007986 */ /* 0x020fe2000c101904 */
[----:B------:R-:W-:Y:S05]  /*0200*/  EXIT ;  /* 0x000000000000794d */ /* 0x000fea0003800000 */
.L_x_3:
[----:B------:R-:W-:-:S00]  /*0210*/  BRA `(.L_x_3) ;  /* 0xfffffffc00fc7947 */ /* 0x000fc0000383ffff */
[----:B------:R-:W-:-:S00]  /*0220*/  NOP ;  /* 0x0000000000007918 */ /* 0x000fc00000000000 */
        /* <DEDUP_REMOVED lines=13> */
.L_x_4:


//--------------------- .nv.shared.reserved.0     --------------------------
	.section	.nv.shared.reserved.0,"aw",@nobits
	.weak		__nv_reservedSMEM_offset_0_alias
	.size		__nv_reservedSMEM_offset_0_alias, 0, 64
	.other		__nv_reservedSMEM_offset_0_alias,@"STO_CUDA_RESERVED_SHARED STV_DEFAULT"
__nv_reservedSMEM_offset_0_alias:
	.zero		0
	.zero		64


//--------------------- .nv.constant0._Z13insertionSortPii --------------------------
	.section	.nv.constant0._Z13insertionSortPii,"a",@progbits
	.sectionflags	@""
	.align	4
.nv.constant0._Z13insertionSortPii:
	.zero		908


//--------------------- SYMBOLS --------------------------

	.type		.nv.reservedSmem.offset0,@object
	.size		.nv.reservedSmem.offset0,0x4
